//
// Generated by NVIDIA NVVM Compiler
//
// Compiler Build ID: CL-36424714
// Cuda compilation tools, release 13.0, V13.0.88
// Based on NVVM 20.0.0
//

.version 9.0
.target sm_100
.address_size 64

	// .globl	_Z24SimpleSumReductionKernelPfS_

.visible .entry _Z24SimpleSumReductionKernelPfS_(
	.param .u64 .ptr .align 1 _Z24SimpleSumReductionKernelPfS__param_0,
	.param .u64 .ptr .align 1 _Z24SimpleSumReductionKernelPfS__param_1
)
{
	.reg .pred 	%p<4>;
	.reg .b32 	%r<9>;
	.reg .b32 	%f<5>;
	.reg .b64 	%rd<9>;

	ld.param.u64 	%rd4, [_Z24SimpleSumReductionKernelPfS__param_0];
	ld.param.u64 	%rd3, [_Z24SimpleSumReductionKernelPfS__param_1];
	cvta.to.global.u64 	%rd1, %rd4;
	mov.u32 	%r1, %tid.x;
	mov.u32 	%r2, %ntid.x;
	mul.wide.u32 	%rd5, %r1, 4;
	add.s64 	%rd2, %rd1, %rd5;
	mov.b32 	%r8, 1;
$L__BB0_1:
	add.s32 	%r6, %r8, -1;
	and.b32  	%r7, %r6, %r1;
	setp.ne.s32 	%p1, %r7, 0;
	@%p1 bra 	$L__BB0_3;
	mul.wide.s32 	%rd6, %r8, 4;
	add.s64 	%rd7, %rd2, %rd6;
	ld.global.f32 	%f1, [%rd7];
	ld.global.f32 	%f2, [%rd2];
	add.f32 	%f3, %f1, %f2;
	st.global.f32 	[%rd2], %f3;
$L__BB0_3:
	bar.sync 	0;
	shl.b32 	%r8, %r8, 1;
	setp.le.u32 	%p2, %r8, %r2;
	@%p2 bra 	$L__BB0_1;
	setp.ne.s32 	%p3, %r1, 0;
	@%p3 bra 	$L__BB0_6;
	ld.global.f32 	%f4, [%rd1];
	cvta.to.global.u64 	%rd8, %rd3;
	st.global.f32 	[%rd8], %f4;
$L__BB0_6:
	ret;

}


// ===== COMPILED SASS (sm_100) =====

	.target	sm_100

	.elftype	@"ET_EXEC"


//--------------------- .note.nv.tkinfo           --------------------------
	.section	.note.nv.tkinfo,"",@"SHT_NOTE"
	.sectionflags	@"SHF_NOTE_NV_TKINFO"
	.tkinfo
        /*0018*/ 	.word	0x00000002
        /*0030*/ 	.string	""
        /*0030*/ 	.string	"ptxas"
        /*0030*/ 	.string	"Cuda compilation tools, release 13.0, V13.0.88"
        /*0030*/ 	.string	"Build cuda_13.0.r13.0/compiler.36424714_0"
        /*0030*/ 	.string	"-arch sm_100 -m 64 "



//--------------------- .note.nv.cuinfo           --------------------------
	.section	.note.nv.cuinfo,"",@"SHT_NOTE"
	.sectionflags	@"SHF_NOTE_NV_CUINFO"
        /*0018*/ 	.short	0x0002
        /*001a*/ 	.short	0x0064
        /*001c*/ 	.short	0x0082
	.zero		2


//--------------------- .nv.info                  --------------------------
	.section	.nv.info,"",@"SHT_CUDA_INFO"
	.align	4


	//----- nvinfo : EIATTR_REGCOUNT
	.align		4
        /*0000*/ 	.byte	0x04, 0x2f
        /*0002*/ 	.short	(.L_1 - .L_0)
	.align		4
.L_0:
        /*0004*/ 	.word	index@(_Z24SimpleSumReductionKernelPfS_)
        /*0008*/ 	.word	0x0000000e


	//----- nvinfo : EIATTR_FRAME_SIZE
	.align		4
.L_1:
        /*000c*/ 	.byte	0x04, 0x11
        /*000e*/ 	.short	(.L_3 - .L_2)
	.align		4
.L_2:
        /*0010*/ 	.word	index@(_Z24SimpleSumReductionKernelPfS_)
        /*0014*/ 	.word	0x00000000


	//----- nvinfo : EIATTR_MIN_STACK_SIZE
	.align		4
.L_3:
        /*0018*/ 	.byte	0x04, 0x12
        /*001a*/ 	.short	(.L_5 - .L_4)
	.align		4
.L_4:
        /*001c*/ 	.word	index@(_Z24SimpleSumReductionKernelPfS_)
        /*0020*/ 	.word	0x00000000
.L_5:


//--------------------- .nv.compat                --------------------------
	.section	.nv.compat,"",@"SHT_CUDA_COMPAT_INFO"
	.align	4
        /*0000*/ 	.byte	0x02, 0x09, 0x00, 0x00, 0x02, 0x02, 0x01, 0x00, 0x02, 0x05, 0x05, 0x00, 0x03, 0x07, 0x01, 0x01
        /*0010*/ 	.byte	0x02, 0x03, 0x00, 0x00, 0x02, 0x06, 0x01, 0x00, 0x04, 0x0b, 0x08, 0x00, 0x09, 0x00, 0x00, 0x00
        /*0020*/ 	.byte	0x00, 0x00, 0x00, 0x00


//--------------------- .nv.info._Z24SimpleSumReductionKernelPfS_ --------------------------
	.section	.nv.info._Z24SimpleSumReductionKernelPfS_,"",@"SHT_CUDA_INFO"
	.sectionflags	@""
	.align	4


	//----- nvinfo : EIATTR_CUDA_API_VERSION
	.align		4
        /*0000*/ 	.byte	0x04, 0x37
        /*0002*/ 	.short	(.L_7 - .L_6)
.L_6:
        /*0004*/ 	.word	0x00000082


	//----- nvinfo : EIATTR_KPARAM_INFO
	.align		4
.L_7:
        /*0008*/ 	.byte	0x04, 0x17
        /*000a*/ 	.short	(.L_9 - .L_8)
.L_8:
        /*000c*/ 	.word	0x00000000
        /*0010*/ 	.short	0x0001
        /*0012*/ 	.short	0x0008
        /*0014*/ 	.byte	0x00, 0xf5, 0x21, 0x00


	//----- nvinfo : EIATTR_KPARAM_INFO
	.align		4
.L_9:
        /*0018*/ 	.byte	0x04, 0x17
        /*001a*/ 	.short	(.L_11 - .L_10)
.L_10:
        /*001c*/ 	.word	0x00000000
        /*0020*/ 	.short	0x0000
        /*0022*/ 	.short	0x0000
        /*0024*/ 	.byte	0x00, 0xf5, 0x21, 0x00


	//----- nvinfo : EIATTR_SPARSE_MMA_MASK
	.align		4
.L_11:
        /*0028*/ 	.byte	0x03, 0x50
        /*002a*/ 	.short	0x0000


	//----- nvinfo : EIATTR_MAXREG_COUNT
	.align		4
        /*002c*/ 	.byte	0x03, 0x1b
        /*002e*/ 	.short	0x00ff


	//----- nvinfo : EIATTR_NUM_BARRIERS
	.align		4
        /*0030*/ 	.byte	0x02, 0x4c
        /*0032*/ 	.byte	0x01
	.zero		1


	//----- nvinfo : EIATTR_MERCURY_ISA_VERSION
	.align		4
        /*0034*/ 	.byte	0x03, 0x5f
        /*0036*/ 	.short	0x0101


	//----- nvinfo : EIATTR_VRC_CTA_INIT_COUNT
	.align		4
        /*0038*/ 	.byte	0x02, 0x4a
	.zero		1
	.zero		1


	//----- nvinfo : EIATTR_EXIT_INSTR_OFFSETS
	.align		4
        /*003c*/ 	.byte	0x04, 0x1c
        /*003e*/ 	.short	(.L_13 - .L_12)


	//   ....[0]....
.L_12:
        /*0040*/ 	.word	0x00000160


	//   ....[1]....
        /*0044*/ 	.word	0x000001b0


	//----- nvinfo : EIATTR_CRS_STACK_SIZE
	.align		4
.L_13:
        /*0048*/ 	.byte	0x04, 0x1e
        /*004a*/ 	.short	(.L_15 - .L_14)
.L_14:
        /*004c*/ 	.word	0x00000000


	//----- nvinfo : EIATTR_CBANK_PARAM_SIZE
	.align		4
.L_15:
        /*0050*/ 	.byte	0x03, 0x19
        /*0052*/ 	.short	0x0010


	//----- nvinfo : EIATTR_PARAM_CBANK
	.align		4
        /*0054*/ 	.byte	0x04, 0x0a
        /*0056*/ 	.short	(.L_17 - .L_16)
	.align		4
.L_16:
        /*0058*/ 	.word	index@(.nv.constant0._Z24SimpleSumReductionKernelPfS_)
        /*005c*/ 	.short	0x0380
        /*005e*/ 	.short	0x0010


	//----- nvinfo : EIATTR_SW_WAR
	.align		4
.L_17:
        /*0060*/ 	.byte	0x04, 0x36
        /*0062*/ 	.short	(.L_19 - .L_18)
.L_18:
        /*0064*/ 	.word	0x00000008
.L_19:


//--------------------- .nv.callgraph             --------------------------
	.section	.nv.callgraph,"",@"SHT_CUDA_CALLGRAPH"
	.align	4
	.sectionentsize	8
	.align		4
        /*0000*/ 	.word	0x00000000
	.align		4
        /*0004*/ 	.word	0xffffffff
	.align		4
        /*0008*/ 	.word	0x00000000
	.align		4
        /*000c*/ 	.word	0xfffffffe
	.align		4
        /*0010*/ 	.word	0x00000000
	.align		4
        /*0014*/ 	.word	0xfffffffd
	.align		4
        /*0018*/ 	.word	0x00000000
	.align		4
        /*001c*/ 	.word	0xfffffffc


//--------------------- .text._Z24SimpleSumReductionKernelPfS_ --------------------------
	.section	.text._Z24SimpleSumReductionKernelPfS_,"ax",@progbits
	.align	128
        .global         _Z24SimpleSumReductionKernelPfS_
        .type           _Z24SimpleSumReductionKernelPfS_,@function
        .size           _Z24SimpleSumReductionKernelPfS_,(.L_x_4 - _Z24SimpleSumReductionKernelPfS_)
        .other          _Z24SimpleSumReductionKernelPfS_,@"STO_CUDA_ENTRY STV_DEFAULT"
_Z24SimpleSumReductionKernelPfS_:
.text._Z24SimpleSumReductionKernelPfS_:
[----:B------:R-:W-:Y:S01]  /*0000*/  LDC R1, c[0x0][0x37c] ;  /* 0x0000df00ff017b82 */ /* 0x000fe20000000800 */
[----:B------:R-:W0:Y:S07]  /*0010*/  S2R R11, SR_TID.X ;  /* 0x00000000000b7919 */ /* 0x000e2e0000002100 */
[----:B------:R-:W0:Y:S01]  /*0020*/  LDC.64 R2, c[0x0][0x380] ;  /* 0x0000e000ff027b82 */ /* 0x000e220000000a00 */
[----:B------:R-:W-:Y:S01]  /*0030*/  HFMA2 R7, -RZ, RZ, 0, 5.9604644775390625e-08 ;  /* 0x00000001ff077431 */ /* 0x000fe200000001ff */
[----:B------:R-:W1:Y:S01]  /*0040*/  LDCU.64 UR4, c[0x0][0x358] ;  /* 0x00006b00ff0477ac */ /* 0x000e620008000a00 */
[----:B------:R-:W2:Y:S02]  /*0050*/  LDCU UR6, c[0x0][0x360] ;  /* 0x00006c00ff0677ac */ /* 0x000ea40008000800 */
[----:B012---:R-:W-:-:S07]  /*0060*/  IMAD.WIDE.U32 R2, R11, 0x4, R2 ;  /* 0x000000040b027825 */ /* 0x007fce00078e0002 */
.L_x_2:
[----:B------:R-:W-:Y:S01]  /*0070*/  IADD3 R0, PT, PT, R7, -0x1, RZ ;  /* 0xffffffff07007810 */ /* 0x000fe20007ffe0ff */
[----:B------:R-:W-:Y:S03]  /*0080*/  BSSY.RECONVERGENT B0, `(.L_x_0) ;  /* 0x0000008000007945 */ /* 0x000fe60003800200 */
[----:B------:R-:W-:-:S13]  /*0090*/  LOP3.LUT P0, RZ, R0, R11, RZ, 0xc0, !PT ;  /* 0x0000000b00ff7212 */ /* 0x000fda000780c0ff */
[----:B0-----:R-:W-:Y:S05]  /*00a0*/  @P0 BRA `(.L_x_1) ;  /* 0x0000000000140947 */ /* 0x001fea0003800000 */
[----:B------:R-:W-:Y:S01]  /*00b0*/  IMAD.WIDE R4, R7, 0x4, R2 ;  /* 0x0000000407047825 */ /* 0x000fe200078e0202 */
[----:B------:R-:W2:Y:S05]  /*00c0*/  LDG.E R9, desc[UR4][R2.64] ;  /* 0x0000000402097981 */ /* 0x000eaa000c1e1900 */
[----:B------:R-:W2:Y:S02]  /*00d0*/  LDG.E R4, desc[UR4][R4.64] ;  /* 0x0000000404047981 */ /* 0x000ea4000c1e1900 */
[----:B--2---:R-:W-:-:S05]  /*00e0*/  FADD R9, R4, R9 ;  /* 0x0000000904097221 */ /* 0x004fca0000000000 */
[----:B------:R0:W-:Y:S02]  /*00f0*/  STG.E desc[UR4][R2.64], R9 ;  /* 0x0000000902007986 */ /* 0x0001e4000c101904 */
.L_x_1:
[----:B------:R-:W-:Y:S05]  /*0100*/  BSYNC.RECONVERGENT B0 ;  /* 0x0000000000007941 */ /* 0x000fea0003800200 */
.L_x_0:
[----:B------:R-:W-:Y:S01]  /*0110*/  SHF.L.U32 R7, R7, 0x1, RZ ;  /* 0x0000000107077819 */ /* 0x000fe200000006ff */
[----:B------:R-:W-:Y:S03]  /*0120*/  BAR.SYNC.DEFER_BLOCKING 0x0 ;  /* 0x0000000000007b1d */ /* 0x000fe60000010000 */
[----:B------:R-:W-:-:S13]  /*0130*/  ISETP.GT.U32.AND P0, PT, R7, UR6, PT ;  /* 0x0000000607007c0c */ /* 0x000fda000bf04070 */
[----:B------:R-:W-:Y:S05]  /*0140*/  @!P0 BRA `(.L_x_2) ;  /* 0xfffffffc00c88947 */ /* 0x000fea000383ffff */
[----:B------:R-:W-:-:S13]  /*0150*/  ISETP.NE.AND P0, PT, R11, RZ, PT ;  /* 0x000000ff0b00720c */ /* 0x000fda0003f05270 */
[----:B------:R-:W-:Y:S05]  /*0160*/  @P0 EXIT ;  /* 0x000000000000094d */ /* 0x000fea0003800000 */
[----:B0-----:R-:W0:Y:S02]  /*0170*/  LDC.64 R2, c[0x0][0x380] ;  /* 0x0000e000ff027b82 */ /* 0x001e240000000a00 */
[----:B0-----:R-:W2:Y:S06]  /*0180*/  LDG.E R3, desc[UR4][R2.64] ;  /* 0x0000000402037981 */ /* 0x001eac000c1e1900 */
[----:B------:R-:W2:Y:S02]  /*0190*/  LDC.64 R4, c[0x0][0x388] ;  /* 0x0000e200ff047b82 */ /* 0x000ea40000000a00 */
[----:B--2---:R-:W-:Y:S01]  /*01a0*/  STG.E desc[UR4][R4.64], R3 ;  /* 0x0000000304007986 */ /* 0x004fe2000c101904 */
[----:B------:R-:W-:Y:S05]  /*01b0*/  EXIT ;  /* 0x000000000000794d */ /* 0x000fea0003800000 */
.L_x_3:
[----:B------:R-:W-:-:S00]  /*01c0*/  BRA `(.L_x_3) ;  /* 0xfffffffc00fc7947 */ /* 0x000fc0000383ffff */
[----:B------:R-:W-:-:S00]  /*01d0*/  NOP ;  /* 0x0000000000007918 */ /* 0x000fc00000000000 */
        /* <DEDUP_REMOVED lines=10> */
.L_x_4:


//--------------------- .nv.shared.reserved.0     --------------------------
	.section	.nv.shared.reserved.0,"aw",@nobits
	.weak		__nv_reservedSMEM_offset_0_alias
	.size		__nv_reservedSMEM_offset_0_alias, 0, 64
	.other		__nv_reservedSMEM_offset_0_alias,@"STO_CUDA_RESERVED_SHARED STV_DEFAULT"
__nv_reservedSMEM_offset_0_alias:
	.zero		0
	.zero		64


//--------------------- .nv.constant0._Z24SimpleSumReductionKernelPfS_ --------------------------
	.section	.nv.constant0._Z24SimpleSumReductionKernelPfS_,"a",@progbits
	.sectionflags	@""
	.align	4
.nv.constant0._Z24SimpleSumReductionKernelPfS_:
	.zero		912


//--------------------- SYMBOLS --------------------------

	.type		.nv.reservedSmem.offset0,@object
	.size		.nv.reservedSmem.offset0,0x4
